//
// Generated by NVIDIA NVVM Compiler
//
// Compiler Build ID: CL-36424714
// Cuda compilation tools, release 13.0, V13.0.88
// Based on NVVM 20.0.0
//

.version 9.0
.target sm_100
.address_size 64

	// .globl	_Z10vector_addPfS_S_S_i

.visible .entry _Z10vector_addPfS_S_S_i(
	.param .u64 .ptr .align 1 _Z10vector_addPfS_S_S_i_param_0,
	.param .u64 .ptr .align 1 _Z10vector_addPfS_S_S_i_param_1,
	.param .u64 .ptr .align 1 _Z10vector_addPfS_S_S_i_param_2,
	.param .u64 .ptr .align 1 _Z10vector_addPfS_S_S_i_param_3,
	.param .u32 _Z10vector_addPfS_S_S_i_param_4
)
{
	.reg .pred 	%p<3>;
	.reg .b32 	%r<7>;
	.reg .b32 	%f<7>;
	.reg .b64 	%rd<17>;

	ld.param.u64 	%rd5, [_Z10vector_addPfS_S_S_i_param_0];
	ld.param.u64 	%rd3, [_Z10vector_addPfS_S_S_i_param_1];
	ld.param.u64 	%rd4, [_Z10vector_addPfS_S_S_i_param_2];
	ld.param.u64 	%rd6, [_Z10vector_addPfS_S_S_i_param_3];
	ld.param.u32 	%r3, [_Z10vector_addPfS_S_S_i_param_4];
	cvta.to.global.u64 	%rd1, %rd6;
	cvta.to.global.u64 	%rd2, %rd5;
	mov.u32 	%r4, %ctaid.x;
	shl.b32 	%r5, %r4, 10;
	mov.u32 	%r1, %tid.x;
	or.b32  	%r2, %r5, %r1;
	setp.ge.s32 	%p1, %r2, %r3;
	@%p1 bra 	$L__BB0_4;
	and.b32  	%r6, %r1, 1;
	setp.eq.b32 	%p2, %r6, 1;
	@%p2 bra 	$L__BB0_3;
	mul.wide.s32 	%rd12, %r2, 4;
	add.s64 	%rd13, %rd2, %rd12;
	ld.global.f32 	%f4, [%rd13];
	cvta.to.global.u64 	%rd14, %rd3;
	add.s64 	%rd15, %rd14, %rd12;
	ld.global.f32 	%f5, [%rd15];
	add.f32 	%f6, %f4, %f5;
	add.s64 	%rd16, %rd1, %rd12;
	st.global.f32 	[%rd16], %f6;
	bra.uni 	$L__BB0_4;
$L__BB0_3:
	mul.wide.s32 	%rd7, %r2, 4;
	add.s64 	%rd8, %rd2, %rd7;
	ld.global.f32 	%f1, [%rd8];
	cvta.to.global.u64 	%rd9, %rd4;
	add.s64 	%rd10, %rd9, %rd7;
	ld.global.f32 	%f2, [%rd10];
	add.f32 	%f3, %f1, %f2;
	add.s64 	%rd11, %rd1, %rd7;
	st.global.f32 	[%rd11], %f3;
$L__BB0_4:
	ret;

}


// ===== COMPILED SASS (sm_100) =====

	.target	sm_100

	.elftype	@"ET_EXEC"


//--------------------- .note.nv.tkinfo           --------------------------
	.section	.note.nv.tkinfo,"",@"SHT_NOTE"
	.sectionflags	@"SHF_NOTE_NV_TKINFO"
	.tkinfo
        /*0018*/ 	.word	0x00000002
        /*0030*/ 	.string	""
        /*0030*/ 	.string	"ptxas"
        /*0030*/ 	.string	"Cuda compilation tools, release 13.0, V13.0.88"
        /*0030*/ 	.string	"Build cuda_13.0.r13.0/compiler.36424714_0"
        /*0030*/ 	.string	"-arch sm_100 -m 64 "



//--------------------- .note.nv.cuinfo           --------------------------
	.section	.note.nv.cuinfo,"",@"SHT_NOTE"
	.sectionflags	@"SHF_NOTE_NV_CUINFO"
        /*0018*/ 	.short	0x0002
        /*001a*/ 	.short	0x0064
        /*001c*/ 	.short	0x0082
	.zero		2


//--------------------- .nv.info                  --------------------------
	.section	.nv.info,"",@"SHT_CUDA_INFO"
	.align	4


	//----- nvinfo : EIATTR_REGCOUNT
	.align		4
        /*0000*/ 	.byte	0x04, 0x2f
        /*0002*/ 	.short	(.L_1 - .L_0)
	.align		4
.L_0:
        /*0004*/ 	.word	index@(_Z10vector_addPfS_S_S_i)
        /*0008*/ 	.word	0x0000000c


	//----- nvinfo : EIATTR_FRAME_SIZE
	.align		4
.L_1:
        /*000c*/ 	.byte	0x04, 0x11
        /*000e*/ 	.short	(.L_3 - .L_2)
	.align		4
.L_2:
        /*0010*/ 	.word	index@(_Z10vector_addPfS_S_S_i)
        /*0014*/ 	.word	0x00000000


	//----- nvinfo : EIATTR_MIN_STACK_SIZE
	.align		4
.L_3:
        /*0018*/ 	.byte	0x04, 0x12
        /*001a*/ 	.short	(.L_5 - .L_4)
	.align		4
.L_4:
        /*001c*/ 	.word	index@(_Z10vector_addPfS_S_S_i)
        /*0020*/ 	.word	0x00000000
.L_5:


//--------------------- .nv.compat                --------------------------
	.section	.nv.compat,"",@"SHT_CUDA_COMPAT_INFO"
	.align	4
        /*0000*/ 	.byte	0x02, 0x09, 0x00, 0x00, 0x02, 0x02, 0x01, 0x00, 0x02, 0x05, 0x05, 0x00, 0x03, 0x07, 0x01, 0x01
        /*0010*/ 	.byte	0x02, 0x03, 0x00, 0x00, 0x02, 0x06, 0x01, 0x00, 0x04, 0x0b, 0x08, 0x00, 0x09, 0x00, 0x00, 0x00
        /*0020*/ 	.byte	0x00, 0x00, 0x00, 0x00


//--------------------- .nv.info._Z10vector_addPfS_S_S_i --------------------------
	.section	.nv.info._Z10vector_addPfS_S_S_i,"",@"SHT_CUDA_INFO"
	.sectionflags	@""
	.align	4


	//----- nvinfo : EIATTR_CUDA_API_VERSION
	.align		4
        /*0000*/ 	.byte	0x04, 0x37
        /*0002*/ 	.short	(.L_7 - .L_6)
.L_6:
        /*0004*/ 	.word	0x00000082


	//----- nvinfo : EIATTR_KPARAM_INFO
	.align		4
.L_7:
        /*0008*/ 	.byte	0x04, 0x17
        /*000a*/ 	.short	(.L_9 - .L_8)
.L_8:
        /*000c*/ 	.word	0x00000000
        /*0010*/ 	.short	0x0004
        /*0012*/ 	.short	0x0020
        /*0014*/ 	.byte	0x00, 0xf0, 0x11, 0x00


	//----- nvinfo : EIATTR_KPARAM_INFO
	.align		4
.L_9:
        /*0018*/ 	.byte	0x04, 0x17
        /*001a*/ 	.short	(.L_11 - .L_10)
.L_10:
        /*001c*/ 	.word	0x00000000
        /*0020*/ 	.short	0x0003
        /*0022*/ 	.short	0x0018
        /*0024*/ 	.byte	0x00, 0xf5, 0x21, 0x00


	//----- nvinfo : EIATTR_KPARAM_INFO
	.align		4
.L_11:
        /*0028*/ 	.byte	0x04, 0x17
        /*002a*/ 	.short	(.L_13 - .L_12)
.L_12:
        /*002c*/ 	.word	0x00000000
        /*0030*/ 	.short	0x0002
        /*0032*/ 	.short	0x0010
        /*0034*/ 	.byte	0x00, 0xf5, 0x21, 0x00


	//----- nvinfo : EIATTR_KPARAM_INFO
	.align		4
.L_13:
        /*0038*/ 	.byte	0x04, 0x17
        /*003a*/ 	.short	(.L_15 - .L_14)
.L_14:
        /*003c*/ 	.word	0x00000000
        /*0040*/ 	.short	0x0001
        /*0042*/ 	.short	0x0008
        /*0044*/ 	.byte	0x00, 0xf5, 0x21, 0x00


	//----- nvinfo : EIATTR_KPARAM_INFO
	.align		4
.L_15:
        /*0048*/ 	.byte	0x04, 0x17
        /*004a*/ 	.short	(.L_17 - .L_16)
.L_16:
        /*004c*/ 	.word	0x00000000
        /*0050*/ 	.short	0x0000
        /*0052*/ 	.short	0x0000
        /*0054*/ 	.byte	0x00, 0xf5, 0x21, 0x00


	//----- nvinfo : EIATTR_SPARSE_MMA_MASK
	.align		4
.L_17:
        /*0058*/ 	.byte	0x03, 0x50
        /*005a*/ 	.short	0x0000


	//----- nvinfo : EIATTR_MAXREG_COUNT
	.align		4
        /*005c*/ 	.byte	0x03, 0x1b
        /*005e*/ 	.short	0x00ff


	//----- nvinfo : EIATTR_MERCURY_ISA_VERSION
	.align		4
        /*0060*/ 	.byte	0x03, 0x5f
        /*0062*/ 	.short	0x0101


	//----- nvinfo : EIATTR_VRC_CTA_INIT_COUNT
	.align		4
        /*0064*/ 	.byte	0x02, 0x4a
	.zero		1
	.zero		1


	//----- nvinfo : EIATTR_EXIT_INSTR_OFFSETS
	.align		4
        /*0068*/ 	.byte	0x04, 0x1c
        /*006a*/ 	.short	(.L_19 - .L_18)


	//   ....[0]....
.L_18:
        /*006c*/ 	.word	0x00000070


	//   ....[1]....
        /*0070*/ 	.word	0x00000160


	//   ....[2]....
        /*0074*/ 	.word	0x00000210


	//----- nvinfo : EIATTR_CRS_STACK_SIZE
	.align		4
.L_19:
        /*0078*/ 	.byte	0x04, 0x1e
        /*007a*/ 	.short	(.L_21 - .L_20)
.L_20:
        /*007c*/ 	.word	0x00000000


	//----- nvinfo : EIATTR_CBANK_PARAM_SIZE
	.align		4
.L_21:
        /*0080*/ 	.byte	0x03, 0x19
        /*0082*/ 	.short	0x0024


	//----- nvinfo : EIATTR_PARAM_CBANK
	.align		4
        /*0084*/ 	.byte	0x04, 0x0a
        /*0086*/ 	.short	(.L_23 - .L_22)
	.align		4
.L_22:
        /*0088*/ 	.word	index@(.nv.constant0._Z10vector_addPfS_S_S_i)
        /*008c*/ 	.short	0x0380
        /*008e*/ 	.short	0x0024


	//----- nvinfo : EIATTR_SW_WAR
	.align		4
.L_23:
        /*0090*/ 	.byte	0x04, 0x36
        /*0092*/ 	.short	(.L_25 - .L_24)
.L_24:
        /*0094*/ 	.word	0x00000008
.L_25:


//--------------------- .nv.callgraph             --------------------------
	.section	.nv.callgraph,"",@"SHT_CUDA_CALLGRAPH"
	.align	4
	.sectionentsize	8
	.align		4
        /*0000*/ 	.word	0x00000000
	.align		4
        /*0004*/ 	.word	0xffffffff
	.align		4
        /*0008*/ 	.word	0x00000000
	.align		4
        /*000c*/ 	.word	0xfffffffe
	.align		4
        /*0010*/ 	.word	0x00000000
	.align		4
        /*0014*/ 	.word	0xfffffffd
	.align		4
        /*0018*/ 	.word	0x00000000
	.align		4
        /*001c*/ 	.word	0xfffffffc


//--------------------- .text._Z10vector_addPfS_S_S_i --------------------------
	.section	.text._Z10vector_addPfS_S_S_i,"ax",@progbits
	.align	128
        .global         _Z10vector_addPfS_S_S_i
        .type           _Z10vector_addPfS_S_S_i,@function
        .size           _Z10vector_addPfS_S_S_i,(.L_x_2 - _Z10vector_addPfS_S_S_i)
        .other          _Z10vector_addPfS_S_S_i,@"STO_CUDA_ENTRY STV_DEFAULT"
_Z10vector_addPfS_S_S_i:
.text._Z10vector_addPfS_S_S_i:
[----:B------:R-:W-:Y:S01]  /*0000*/  LDC R1, c[0x0][0x37c] ;  /* 0x0000df00ff017b82 */ /* 0x000fe20000000800 */
[----:B------:R-:W0:Y:S07]  /*0010*/  S2R R0, SR_TID.X ;  /* 0x0000000000007919 */ /* 0x000e2e0000002100 */
[----:B------:R-:W1:Y:S01]  /*0020*/  S2UR UR4, SR_CTAID.X ;  /* 0x00000000000479c3 */ /* 0x000e620000002500 */
[----:B------:R-:W2:Y:S01]  /*0030*/  LDCU UR5, c[0x0][0x3a0] ;  /* 0x00007400ff0577ac */ /* 0x000ea20008000800 */
[----:B-1----:R-:W-:-:S06]  /*0040*/  USHF.L.U32 UR4, UR4, 0xa, URZ ;  /* 0x0000000a04047899 */ /* 0x002fcc00080006ff */
[----:B0-----:R-:W-:-:S04]  /*0050*/  LOP3.LUT R9, R0, UR4, RZ, 0xfc, !PT ;  /* 0x0000000400097c12 */ /* 0x001fc8000f8efcff */
[----:B--2---:R-:W-:-:S13]  /*0060*/  ISETP.GE.AND P0, PT, R9, UR5, PT ;  /* 0x0000000509007c0c */ /* 0x004fda000bf06270 */
[----:B------:R-:W-:Y:S05]  /*0070*/  @P0 EXIT ;  /* 0x000000000000094d */ /* 0x000fea0003800000 */
[----:B------:R-:W-:Y:S01]  /*0080*/  LOP3.LUT R0, R0, 0x1, RZ, 0xc0, !PT ;  /* 0x0000000100007812 */ /* 0x000fe200078ec0ff */
[----:B------:R-:W0:Y:S03]  /*0090*/  LDCU.64 UR4, c[0x0][0x358] ;  /* 0x00006b00ff0477ac */ /* 0x000e260008000a00 */
[----:B------:R-:W-:-:S13]  /*00a0*/  ISETP.NE.U32.AND P0, PT, R0, 0x1, PT ;  /* 0x000000010000780c */ /* 0x000fda0003f05070 */
[----:B------:R-:W-:Y:S05]  /*00b0*/  @!P0 BRA `(.L_x_0) ;  /* 0x00000000002c8947 */ /* 0x000fea0003800000 */
[----:B------:R-:W1:Y:S08]  /*00c0*/  LDC.64 R2, c[0x0][0x380] ;  /* 0x0000e000ff027b82 */ /* 0x000e700000000a00 */
[----:B------:R-:W2:Y:S08]  /*00d0*/  LDC.64 R4, c[0x0][0x388] ;  /* 0x0000e200ff047b82 */ /* 0x000eb00000000a00 */
[----:B------:R-:W3:Y:S01]  /*00e0*/  LDC.64 R6, c[0x0][0x398] ;  /* 0x0000e600ff067b82 */ /* 0x000ee20000000a00 */
[----:B-1----:R-:W-:-:S06]  /*00f0*/  IMAD.WIDE R2, R9, 0x4, R2 ;  /* 0x0000000409027825 */ /* 0x002fcc00078e0202 */
[----:B0-----:R-:W4:Y:S01]  /*0100*/  LDG.E R2, desc[UR4][R2.64] ;  /* 0x0000000402027981 */ /* 0x001f22000c1e1900 */
[----:B--2---:R-:W-:-:S06]  /*0110*/  IMAD.WIDE R4, R9, 0x4, R4 ;  /* 0x0000000409047825 */ /* 0x004fcc00078e0204 */
[----:B------:R-:W4:Y:S01]  /*0120*/  LDG.E R5, desc[UR4][R4.64] ;  /* 0x0000000404057981 */ /* 0x000f22000c1e1900 */
[----:B---3--:R-:W-:-:S04]  /*0130*/  IMAD.WIDE R6, R9, 0x4, R6 ;  /* 0x0000000409067825 */ /* 0x008fc800078e0206 */
[----:B----4-:R-:W-:-:S05]  /*0140*/  FADD R9, R2, R5 ;  /* 0x0000000502097221 */ /* 0x010fca0000000000 */
[----:B------:R-:W-:Y:S01]  /*0150*/  STG.E desc[UR4][R6.64], R9 ;  /* 0x0000000906007986 */ /* 0x000fe2000c101904 */
[----:B------:R-:W-:Y:S05]  /*0160*/  EXIT ;  /* 0x000000000000794d */ /* 0x000fea0003800000 */
.L_x_0:
        /* <DEDUP_REMOVED lines=11> */
.L_x_1:
[----:B------:R-:W-:-:S00]  /*0220*/  BRA `(.L_x_1) ;  /* 0xfffffffc00fc7947 */ /* 0x000fc0000383ffff */
[----:B------:R-:W-:-:S00]  /*0230*/  NOP ;  /* 0x0000000000007918 */ /* 0x000fc00000000000 */
        /* <DEDUP_REMOVED lines=12> */
.L_x_2:


//--------------------- .nv.shared.reserved.0     --------------------------
	.section	.nv.shared.reserved.0,"aw",@nobits
	.weak		__nv_reservedSMEM_offset_0_alias
	.size		__nv_reservedSMEM_offset_0_alias, 0, 64
	.other		__nv_reservedSMEM_offset_0_alias,@"STO_CUDA_RESERVED_SHARED STV_DEFAULT"
__nv_reservedSMEM_offset_0_alias:
	.zero		0
	.zero		64


//--------------------- .nv.constant0._Z10vector_addPfS_S_S_i --------------------------
	.section	.nv.constant0._Z10vector_addPfS_S_S_i,"a",@progbits
	.sectionflags	@""
	.align	4
.nv.constant0._Z10vector_addPfS_S_S_i:
	.zero		932


//--------------------- SYMBOLS --------------------------

	.type		.nv.reservedSmem.offset0,@object
	.size		.nv.reservedSmem.offset0,0x4
